//
// Generated by NVIDIA NVVM Compiler
//
// Compiler Build ID: CL-36424714
// Cuda compilation tools, release 13.0, V13.0.88
// Based on NVVM 20.0.0
//

.version 9.0
.target sm_100
.address_size 64

	// .globl	_Z4stepPiS_

.visible .entry _Z4stepPiS_(
	.param .u64 .ptr .align 1 _Z4stepPiS__param_0,
	.param .u64 .ptr .align 1 _Z4stepPiS__param_1
)
{
	.reg .pred 	%p<4>;
	.reg .b32 	%r<29>;
	.reg .b64 	%rd<9>;

	ld.param.u64 	%rd2, [_Z4stepPiS__param_0];
	ld.param.u64 	%rd1, [_Z4stepPiS__param_1];
	cvta.to.global.u64 	%rd3, %rd2;
	mov.u32 	%r5, %tid.x;
	mov.u32 	%r6, %ntid.x;
	mov.u32 	%r7, %nctaid.x;
	mad.lo.s32 	%r8, %r6, %r7, %r5;
	mov.u32 	%r9, %tid.y;
	mov.u32 	%r10, %ntid.y;
	mov.u32 	%r11, %nctaid.y;
	mad.lo.s32 	%r12, %r10, %r11, %r9;
	add.s32 	%r1, %r12, %r8;
	mul.wide.s32 	%rd4, %r1, 4;
	add.s64 	%rd5, %rd3, %rd4;
	ld.global.u32 	%r2, [%rd5];
	ld.global.u32 	%r13, [%rd5+4];
	add.s32 	%r14, %r13, %r2;
	ld.global.u32 	%r15, [%rd5+8];
	add.s32 	%r16, %r15, %r14;
	add.s32 	%r17, %r13, %r16;
	add.s32 	%r18, %r15, %r17;
	ld.global.u32 	%r19, [%rd5+12];
	add.s32 	%r20, %r19, %r18;
	add.s32 	%r21, %r15, %r20;
	add.s32 	%r22, %r19, %r21;
	ld.global.u32 	%r23, [%rd5+16];
	add.s32 	%r24, %r23, %r22;
	sub.s32 	%r3, %r24, %r2;
	setp.eq.s32 	%p1, %r2, 0;
	@%p1 bra 	$L__BB0_2;
	add.s32 	%r26, %r3, -4;
	setp.lt.u32 	%p2, %r26, -2;
	mov.b32 	%r28, 0;
	@%p2 bra 	$L__BB0_4;
	bra.uni 	$L__BB0_3;
$L__BB0_2:
	setp.eq.s32 	%p3, %r3, 3;
	mov.b32 	%r28, 1;
	@%p3 bra 	$L__BB0_4;
$L__BB0_3:
	mov.u32 	%r28, %r2;
$L__BB0_4:
	cvta.to.global.u64 	%rd6, %rd1;
	add.s64 	%rd8, %rd6, %rd4;
	st.global.u32 	[%rd8], %r28;
	ret;

}


// ===== COMPILED SASS (sm_100) =====

	.target	sm_100

	.elftype	@"ET_EXEC"


//--------------------- .note.nv.tkinfo           --------------------------
	.section	.note.nv.tkinfo,"",@"SHT_NOTE"
	.sectionflags	@"SHF_NOTE_NV_TKINFO"
	.tkinfo
        /*0018*/ 	.word	0x00000002
        /*0030*/ 	.string	""
        /*0030*/ 	.string	"ptxas"
        /*0030*/ 	.string	"Cuda compilation tools, release 13.0, V13.0.88"
        /*0030*/ 	.string	"Build cuda_13.0.r13.0/compiler.36424714_0"
        /*0030*/ 	.string	"-arch sm_100 -m 64 "



//--------------------- .note.nv.cuinfo           --------------------------
	.section	.note.nv.cuinfo,"",@"SHT_NOTE"
	.sectionflags	@"SHF_NOTE_NV_CUINFO"
        /*0018*/ 	.short	0x0002
        /*001a*/ 	.short	0x0064
        /*001c*/ 	.short	0x0082
	.zero		2


//--------------------- .nv.info                  --------------------------
	.section	.nv.info,"",@"SHT_CUDA_INFO"
	.align	4


	//----- nvinfo : EIATTR_REGCOUNT
	.align		4
        /*0000*/ 	.byte	0x04, 0x2f
        /*0002*/ 	.short	(.L_1 - .L_0)
	.align		4
.L_0:
        /*0004*/ 	.word	index@(_Z4stepPiS_)
        /*0008*/ 	.word	0x0000000c


	//----- nvinfo : EIATTR_FRAME_SIZE
	.align		4
.L_1:
        /*000c*/ 	.byte	0x04, 0x11
        /*000e*/ 	.short	(.L_3 - .L_2)
	.align		4
.L_2:
        /*0010*/ 	.word	index@(_Z4stepPiS_)
        /*0014*/ 	.word	0x00000000


	//----- nvinfo : EIATTR_MIN_STACK_SIZE
	.align		4
.L_3:
        /*0018*/ 	.byte	0x04, 0x12
        /*001a*/ 	.short	(.L_5 - .L_4)
	.align		4
.L_4:
        /*001c*/ 	.word	index@(_Z4stepPiS_)
        /*0020*/ 	.word	0x00000000
.L_5:


//--------------------- .nv.compat                --------------------------
	.section	.nv.compat,"",@"SHT_CUDA_COMPAT_INFO"
	.align	4
        /*0000*/ 	.byte	0x02, 0x09, 0x00, 0x00, 0x02, 0x02, 0x01, 0x00, 0x02, 0x05, 0x05, 0x00, 0x03, 0x07, 0x01, 0x01
        /*0010*/ 	.byte	0x02, 0x03, 0x00, 0x00, 0x02, 0x06, 0x01, 0x00, 0x04, 0x0b, 0x08, 0x00, 0x09, 0x00, 0x00, 0x00
        /*0020*/ 	.byte	0x00, 0x00, 0x00, 0x00


//--------------------- .nv.info._Z4stepPiS_      --------------------------
	.section	.nv.info._Z4stepPiS_,"",@"SHT_CUDA_INFO"
	.sectionflags	@""
	.align	4


	//----- nvinfo : EIATTR_CUDA_API_VERSION
	.align		4
        /*0000*/ 	.byte	0x04, 0x37
        /*0002*/ 	.short	(.L_7 - .L_6)
.L_6:
        /*0004*/ 	.word	0x00000082


	//----- nvinfo : EIATTR_KPARAM_INFO
	.align		4
.L_7:
        /*0008*/ 	.byte	0x04, 0x17
        /*000a*/ 	.short	(.L_9 - .L_8)
.L_8:
        /*000c*/ 	.word	0x00000000
        /*0010*/ 	.short	0x0001
        /*0012*/ 	.short	0x0008
        /*0014*/ 	.byte	0x00, 0xf5, 0x21, 0x00


	//----- nvinfo : EIATTR_KPARAM_INFO
	.align		4
.L_9:
        /*0018*/ 	.byte	0x04, 0x17
        /*001a*/ 	.short	(.L_11 - .L_10)
.L_10:
        /*001c*/ 	.word	0x00000000
        /*0020*/ 	.short	0x0000
        /*0022*/ 	.short	0x0000
        /*0024*/ 	.byte	0x00, 0xf5, 0x21, 0x00


	//----- nvinfo : EIATTR_SPARSE_MMA_MASK
	.align		4
.L_11:
        /*0028*/ 	.byte	0x03, 0x50
        /*002a*/ 	.short	0x0000


	//----- nvinfo : EIATTR_MAXREG_COUNT
	.align		4
        /*002c*/ 	.byte	0x03, 0x1b
        /*002e*/ 	.short	0x00ff


	//----- nvinfo : EIATTR_MERCURY_ISA_VERSION
	.align		4
        /*0030*/ 	.byte	0x03, 0x5f
        /*0032*/ 	.short	0x0101


	//----- nvinfo : EIATTR_VRC_CTA_INIT_COUNT
	.align		4
        /*0034*/ 	.byte	0x02, 0x4a
	.zero		1
	.zero		1


	//----- nvinfo : EIATTR_EXIT_INSTR_OFFSETS
	.align		4
        /*0038*/ 	.byte	0x04, 0x1c
        /*003a*/ 	.short	(.L_13 - .L_12)


	//   ....[0]....
.L_12:
        /*003c*/ 	.word	0x00000270


	//----- nvinfo : EIATTR_CRS_STACK_SIZE
	.align		4
.L_13:
        /*0040*/ 	.byte	0x04, 0x1e
        /*0042*/ 	.short	(.L_15 - .L_14)
.L_14:
        /*0044*/ 	.word	0x00000000


	//----- nvinfo : EIATTR_CBANK_PARAM_SIZE
	.align		4
.L_15:
        /*0048*/ 	.byte	0x03, 0x19
        /*004a*/ 	.short	0x0010


	//----- nvinfo : EIATTR_PARAM_CBANK
	.align		4
        /*004c*/ 	.byte	0x04, 0x0a
        /*004e*/ 	.short	(.L_17 - .L_16)
	.align		4
.L_16:
        /*0050*/ 	.word	index@(.nv.constant0._Z4stepPiS_)
        /*0054*/ 	.short	0x0380
        /*0056*/ 	.short	0x0010


	//----- nvinfo : EIATTR_SW_WAR
	.align		4
.L_17:
        /*0058*/ 	.byte	0x04, 0x36
        /*005a*/ 	.short	(.L_19 - .L_18)
.L_18:
        /*005c*/ 	.word	0x00000008
.L_19:


//--------------------- .nv.callgraph             --------------------------
	.section	.nv.callgraph,"",@"SHT_CUDA_CALLGRAPH"
	.align	4
	.sectionentsize	8
	.align		4
        /*0000*/ 	.word	0x00000000
	.align		4
        /*0004*/ 	.word	0xffffffff
	.align		4
        /*0008*/ 	.word	0x00000000
	.align		4
        /*000c*/ 	.word	0xfffffffe
	.align		4
        /*0010*/ 	.word	0x00000000
	.align		4
        /*0014*/ 	.word	0xfffffffd
	.align		4
        /*0018*/ 	.word	0x00000000
	.align		4
        /*001c*/ 	.word	0xfffffffc


//--------------------- .text._Z4stepPiS_         --------------------------
	.section	.text._Z4stepPiS_,"ax",@progbits
	.align	128
        .global         _Z4stepPiS_
        .type           _Z4stepPiS_,@function
        .size           _Z4stepPiS_,(.L_x_5 - _Z4stepPiS_)
        .other          _Z4stepPiS_,@"STO_CUDA_ENTRY STV_DEFAULT"
_Z4stepPiS_:
.text._Z4stepPiS_:
[----:B------:R-:W-:Y:S01]  /*0000*/  LDC R1, c[0x0][0x37c] ;  /* 0x0000df00ff017b82 */ /* 0x000fe20000000800 */
[----:B------:R-:W0:Y:S01]  /*0010*/  S2R R0, SR_TID.X ;  /* 0x0000000000007919 */ /* 0x000e220000002100 */
[----:B------:R-:W0:Y:S06]  /*0020*/  LDCU UR6, c[0x0][0x360] ;  /* 0x00006c00ff0677ac */ /* 0x000e2c0008000800 */
[----:B------:R-:W0:Y:S01]  /*0030*/  LDC R5, c[0x0][0x370] ;  /* 0x0000dc00ff057b82 */ /* 0x000e220000000800 */
[----:B------:R-:W1:Y:S01]  /*0040*/  S2R R4, SR_TID.Y ;  /* 0x0000000000047919 */ /* 0x000e620000002200 */
[----:B------:R-:W1:Y:S01]  /*0050*/  LDCU UR7, c[0x0][0x364] ;  /* 0x00006c80ff0777ac */ /* 0x000e620008000800 */
[----:B------:R-:W2:Y:S05]  /*0060*/  LDCU.64 UR4, c[0x0][0x358] ;  /* 0x00006b00ff0477ac */ /* 0x000eaa0008000a00 */
[----:B------:R-:W1:Y:S08]  /*0070*/  LDC R7, c[0x0][0x374] ;  /* 0x0000dd00ff077b82 */ /* 0x000e700000000800 */
[----:B------:R-:W3:Y:S01]  /*0080*/  LDC.64 R2, c[0x0][0x380] ;  /* 0x0000e000ff027b82 */ /* 0x000ee20000000a00 */
[----:B0-----:R-:W-:-:S02]  /*0090*/  IMAD R0, R5, UR6, R0 ;  /* 0x0000000605007c24 */ /* 0x001fc4000f8e0200 */
[----:B-1----:R-:W-:-:S04]  /*00a0*/  IMAD R5, R7, UR7, R4 ;  /* 0x0000000707057c24 */ /* 0x002fc8000f8e0204 */
[----:B------:R-:W-:-:S04]  /*00b0*/  IMAD.IADD R5, R0, 0x1, R5 ;  /* 0x0000000100057824 */ /* 0x000fc800078e0205 */
[----:B---3--:R-:W-:-:S05]  /*00c0*/  IMAD.WIDE R2, R5, 0x4, R2 ;  /* 0x0000000405027825 */ /* 0x008fca00078e0202 */
[----:B--2---:R-:W2:Y:S04]  /*00d0*/  LDG.E R0, desc[UR4][R2.64] ;  /* 0x0000000402007981 */ /* 0x004ea8000c1e1900 */
[----:B------:R-:W3:Y:S04]  /*00e0*/  LDG.E R7, desc[UR4][R2.64+0x4] ;  /* 0x0000040402077981 */ /* 0x000ee8000c1e1900 */
[----:B------:R-:W3:Y:S04]  /*00f0*/  LDG.E R4, desc[UR4][R2.64+0x8] ;  /* 0x0000080402047981 */ /* 0x000ee8000c1e1900 */
[----:B------:R-:W4:Y:S04]  /*0100*/  LDG.E R8, desc[UR4][R2.64+0xc] ;  /* 0x00000c0402087981 */ /* 0x000f28000c1e1900 */
[----:B------:R-:W5:Y:S01]  /*0110*/  LDG.E R9, desc[UR4][R2.64+0x10] ;  /* 0x0000100402097981 */ /* 0x000f62000c1e1900 */
[----:B------:R-:W-:Y:S01]  /*0120*/  BSSY.RECONVERGENT B0, `(.L_x_0) ;  /* 0x0000011000007945 */ /* 0x000fe20003800200 */
[----:B--2---:R-:W-:-:S02]  /*0130*/  ISETP.NE.AND P0, PT, R0, RZ, PT ;  /* 0x000000ff0000720c */ /* 0x004fc40003f05270 */
[----:B---3--:R-:W-:-:S04]  /*0140*/  IADD3 R6, PT, PT, R4, R7, R0 ;  /* 0x0000000704067210 */ /* 0x008fc80007ffe000 */
[----:B------:R-:W-:-:S04]  /*0150*/  IADD3 R7, PT, PT, R4, R7, R6 ;  /* 0x0000000704077210 */ /* 0x000fc80007ffe006 */
[----:B----4-:R-:W-:-:S04]  /*0160*/  IADD3 R7, PT, PT, R4, R8, R7 ;  /* 0x0000000804077210 */ /* 0x010fc80007ffe007 */
[----:B-----5:R-:W-:-:S05]  /*0170*/  IADD3 R7, PT, PT, R9, R8, R7 ;  /* 0x0000000809077210 */ /* 0x020fca0007ffe007 */
[----:B------:R-:W-:Y:S01]  /*0180*/  IMAD.IADD R7, R7, 0x1, -R0 ;  /* 0x0000000107077824 */ /* 0x000fe200078e0a00 */
[----:B------:R-:W-:Y:S06]  /*0190*/  @!P0 BRA `(.L_x_1) ;  /* 0x0000000000148947 */ /* 0x000fec0003800000 */
[----:B------:R-:W-:-:S04]  /*01a0*/  IADD3 R7, PT, PT, R7, -0x4, RZ ;  /* 0xfffffffc07077810 */ /* 0x000fc80007ffe0ff */
[----:B------:R-:W-:Y:S01]  /*01b0*/  ISETP.GE.U32.AND P0, PT, R7, -0x2, PT ;  /* 0xfffffffe0700780c */ /* 0x000fe20003f06070 */
[----:B------:R-:W-:-:S12]  /*01c0*/  IMAD.MOV.U32 R7, RZ, RZ, RZ ;  /* 0x000000ffff077224 */ /* 0x000fd800078e00ff */
[----:B------:R-:W-:Y:S05]  /*01d0*/  @!P0 BRA `(.L_x_2) ;  /* 0x0000000000148947 */ /* 0x000fea0003800000 */
[----:B------:R-:W-:Y:S05]  /*01e0*/  BRA `(.L_x_3) ;  /* 0x00000000000c7947 */ /* 0x000fea0003800000 */
.L_x_1:
[----:B------:R-:W-:Y:S01]  /*01f0*/  ISETP.NE.AND P0, PT, R7, 0x3, PT ;  /* 0x000000030700780c */ /* 0x000fe20003f05270 */
[----:B------:R-:W-:-:S12]  /*0200*/  HFMA2 R7, -RZ, RZ, 0, 5.9604644775390625e-08 ;  /* 0x00000001ff077431 */ /* 0x000fd800000001ff */
[----:B------:R-:W-:Y:S05]  /*0210*/  @!P0 BRA `(.L_x_2) ;  /* 0x0000000000048947 */ /* 0x000fea0003800000 */
.L_x_3:
[----:B------:R-:W-:-:S07]  /*0220*/  IMAD.MOV.U32 R7, RZ, RZ, R0 ;  /* 0x000000ffff077224 */ /* 0x000fce00078e0000 */
.L_x_2:
[----:B------:R-:W-:Y:S05]  /*0230*/  BSYNC.RECONVERGENT B0 ;  /* 0x0000000000007941 */ /* 0x000fea0003800200 */
.L_x_0:
[----:B------:R-:W0:Y:S02]  /*0240*/  LDC.64 R2, c[0x0][0x388] ;  /* 0x0000e200ff027b82 */ /* 0x000e240000000a00 */
[----:B0-----:R-:W-:-:S05]  /*0250*/  IMAD.WIDE R2, R5, 0x4, R2 ;  /* 0x0000000405027825 */ /* 0x001fca00078e0202 */
[----:B------:R-:W-:Y:S01]  /*0260*/  STG.E desc[UR4][R2.64], R7 ;  /* 0x0000000702007986 */ /* 0x000fe2000c101904 */
[----:B------:R-:W-:Y:S05]  /*0270*/  EXIT ;  /* 0x000000000000794d */ /* 0x000fea0003800000 */
.L_x_4:
[----:B------:R-:W-:-:S00]  /*0280*/  BRA `(.L_x_4) ;  /* 0xfffffffc00fc7947 */ /* 0x000fc0000383ffff */
[----:B------:R-:W-:-:S00]  /*0290*/  NOP ;  /* 0x0000000000007918 */ /* 0x000fc00000000000 */
        /* <DEDUP_REMOVED lines=14> */
.L_x_5:


//--------------------- .nv.shared.reserved.0     --------------------------
	.section	.nv.shared.reserved.0,"aw",@nobits
	.weak		__nv_reservedSMEM_offset_0_alias
	.size		__nv_reservedSMEM_offset_0_alias, 0, 64
	.other		__nv_reservedSMEM_offset_0_alias,@"STO_CUDA_RESERVED_SHARED STV_DEFAULT"
__nv_reservedSMEM_offset_0_alias:
	.zero		0
	.zero		64


//--------------------- .nv.constant0._Z4stepPiS_ --------------------------
	.section	.nv.constant0._Z4stepPiS_,"a",@progbits
	.sectionflags	@""
	.align	4
.nv.constant0._Z4stepPiS_:
	.zero		912


//--------------------- SYMBOLS --------------------------

	.type		.nv.reservedSmem.offset0,@object
	.size		.nv.reservedSmem.offset0,0x4
